//
// Generated by NVIDIA NVVM Compiler
//
// Compiler Build ID: CL-36424714
// Cuda compilation tools, release 13.0, V13.0.88
// Based on NVVM 20.0.0
//

.version 9.0
.target sm_100
.address_size 64

	// .globl	_Z9test_ProgPii

.visible .entry _Z9test_ProgPii(
	.param .u64 .ptr .align 1 _Z9test_ProgPii_param_0,
	.param .u32 _Z9test_ProgPii_param_1
)
{
	.reg .b32 	%r<6>;
	.reg .b64 	%rd<5>;

	ld.param.u64 	%rd1, [_Z9test_ProgPii_param_0];
	cvta.to.global.u64 	%rd2, %rd1;
	mov.u32 	%r1, %tid.x;
	mul.wide.u32 	%rd3, %r1, 4;
	add.s64 	%rd4, %rd2, %rd3;
	ld.global.u32 	%r2, [%rd4+4];
	ld.global.u32 	%r3, [%rd4];
	add.s32 	%r4, %r2, %r3;
	add.s32 	%r5, %r4, 11;
	st.global.u32 	[%rd4], %r5;
	ret;

}


// ===== COMPILED SASS (sm_100) =====

	.target	sm_100

	.elftype	@"ET_EXEC"


//--------------------- .note.nv.tkinfo           --------------------------
	.section	.note.nv.tkinfo,"",@"SHT_NOTE"
	.sectionflags	@"SHF_NOTE_NV_TKINFO"
	.tkinfo
        /*0018*/ 	.word	0x00000002
        /*0030*/ 	.string	""
        /*0030*/ 	.string	"ptxas"
        /*0030*/ 	.string	"Cuda compilation tools, release 13.0, V13.0.88"
        /*0030*/ 	.string	"Build cuda_13.0.r13.0/compiler.36424714_0"
        /*0030*/ 	.string	"-arch sm_100 -m 64 "



//--------------------- .note.nv.cuinfo           --------------------------
	.section	.note.nv.cuinfo,"",@"SHT_NOTE"
	.sectionflags	@"SHF_NOTE_NV_CUINFO"
        /*0018*/ 	.short	0x0002
        /*001a*/ 	.short	0x0064
        /*001c*/ 	.short	0x0082
	.zero		2


//--------------------- .nv.info                  --------------------------
	.section	.nv.info,"",@"SHT_CUDA_INFO"
	.align	4


	//----- nvinfo : EIATTR_REGCOUNT
	.align		4
        /*0000*/ 	.byte	0x04, 0x2f
        /*0002*/ 	.short	(.L_1 - .L_0)
	.align		4
.L_0:
        /*0004*/ 	.word	index@(_Z9test_ProgPii)
        /*0008*/ 	.word	0x00000008


	//----- nvinfo : EIATTR_FRAME_SIZE
	.align		4
.L_1:
        /*000c*/ 	.byte	0x04, 0x11
        /*000e*/ 	.short	(.L_3 - .L_2)
	.align		4
.L_2:
        /*0010*/ 	.word	index@(_Z9test_ProgPii)
        /*0014*/ 	.word	0x00000000


	//----- nvinfo : EIATTR_MIN_STACK_SIZE
	.align		4
.L_3:
        /*0018*/ 	.byte	0x04, 0x12
        /*001a*/ 	.short	(.L_5 - .L_4)
	.align		4
.L_4:
        /*001c*/ 	.word	index@(_Z9test_ProgPii)
        /*0020*/ 	.word	0x00000000
.L_5:


//--------------------- .nv.compat                --------------------------
	.section	.nv.compat,"",@"SHT_CUDA_COMPAT_INFO"
	.align	4
        /*0000*/ 	.byte	0x02, 0x09, 0x00, 0x00, 0x02, 0x02, 0x01, 0x00, 0x02, 0x05, 0x05, 0x00, 0x03, 0x07, 0x01, 0x01
        /*0010*/ 	.byte	0x02, 0x03, 0x00, 0x00, 0x02, 0x06, 0x01, 0x00, 0x04, 0x0b, 0x08, 0x00, 0x09, 0x00, 0x00, 0x00
        /*0020*/ 	.byte	0x00, 0x00, 0x00, 0x00


//--------------------- .nv.info._Z9test_ProgPii  --------------------------
	.section	.nv.info._Z9test_ProgPii,"",@"SHT_CUDA_INFO"
	.sectionflags	@""
	.align	4


	//----- nvinfo : EIATTR_CUDA_API_VERSION
	.align		4
        /*0000*/ 	.byte	0x04, 0x37
        /*0002*/ 	.short	(.L_7 - .L_6)
.L_6:
        /*0004*/ 	.word	0x00000082


	//----- nvinfo : EIATTR_KPARAM_INFO
	.align		4
.L_7:
        /*0008*/ 	.byte	0x04, 0x17
        /*000a*/ 	.short	(.L_9 - .L_8)
.L_8:
        /*000c*/ 	.word	0x00000000
        /*0010*/ 	.short	0x0001
        /*0012*/ 	.short	0x0008
        /*0014*/ 	.byte	0x00, 0xf0, 0x11, 0x00


	//----- nvinfo : EIATTR_KPARAM_INFO
	.align		4
.L_9:
        /*0018*/ 	.byte	0x04, 0x17
        /*001a*/ 	.short	(.L_11 - .L_10)
.L_10:
        /*001c*/ 	.word	0x00000000
        /*0020*/ 	.short	0x0000
        /*0022*/ 	.short	0x0000
        /*0024*/ 	.byte	0x00, 0xf5, 0x21, 0x00


	//----- nvinfo : EIATTR_SPARSE_MMA_MASK
	.align		4
.L_11:
        /*0028*/ 	.byte	0x03, 0x50
        /*002a*/ 	.short	0x0000


	//----- nvinfo : EIATTR_MAXREG_COUNT
	.align		4
        /*002c*/ 	.byte	0x03, 0x1b
        /*002e*/ 	.short	0x00ff


	//----- nvinfo : EIATTR_MERCURY_ISA_VERSION
	.align		4
        /*0030*/ 	.byte	0x03, 0x5f
        /*0032*/ 	.short	0x0101


	//----- nvinfo : EIATTR_VRC_CTA_INIT_COUNT
	.align		4
        /*0034*/ 	.byte	0x02, 0x4a
	.zero		1
	.zero		1


	//----- nvinfo : EIATTR_EXIT_INSTR_OFFSETS
	.align		4
        /*0038*/ 	.byte	0x04, 0x1c
        /*003a*/ 	.short	(.L_13 - .L_12)


	//   ....[0]....
.L_12:
        /*003c*/ 	.word	0x00000090


	//----- nvinfo : EIATTR_CBANK_PARAM_SIZE
	.align		4
.L_13:
        /*0040*/ 	.byte	0x03, 0x19
        /*0042*/ 	.short	0x000c


	//----- nvinfo : EIATTR_PARAM_CBANK
	.align		4
        /*0044*/ 	.byte	0x04, 0x0a
        /*0046*/ 	.short	(.L_15 - .L_14)
	.align		4
.L_14:
        /*0048*/ 	.word	index@(.nv.constant0._Z9test_ProgPii)
        /*004c*/ 	.short	0x0380
        /*004e*/ 	.short	0x000c


	//----- nvinfo : EIATTR_SW_WAR
	.align		4
.L_15:
        /*0050*/ 	.byte	0x04, 0x36
        /*0052*/ 	.short	(.L_17 - .L_16)
.L_16:
        /*0054*/ 	.word	0x00000008
.L_17:


//--------------------- .nv.callgraph             --------------------------
	.section	.nv.callgraph,"",@"SHT_CUDA_CALLGRAPH"
	.align	4
	.sectionentsize	8
	.align		4
        /*0000*/ 	.word	0x00000000
	.align		4
        /*0004*/ 	.word	0xffffffff
	.align		4
        /*0008*/ 	.word	0x00000000
	.align		4
        /*000c*/ 	.word	0xfffffffe
	.align		4
        /*0010*/ 	.word	0x00000000
	.align		4
        /*0014*/ 	.word	0xfffffffd
	.align		4
        /*0018*/ 	.word	0x00000000
	.align		4
        /*001c*/ 	.word	0xfffffffc


//--------------------- .text._Z9test_ProgPii     --------------------------
	.section	.text._Z9test_ProgPii,"ax",@progbits
	.align	128
        .global         _Z9test_ProgPii
        .type           _Z9test_ProgPii,@function
        .size           _Z9test_ProgPii,(.L_x_1 - _Z9test_ProgPii)
        .other          _Z9test_ProgPii,@"STO_CUDA_ENTRY STV_DEFAULT"
_Z9test_ProgPii:
.text._Z9test_ProgPii:
[----:B------:R-:W-:Y:S01]  /*0000*/  LDC R1, c[0x0][0x37c] ;  /* 0x0000df00ff017b82 */ /* 0x000fe20000000800 */
[----:B------:R-:W0:Y:S07]  /*0010*/  S2R R5, SR_TID.X ;  /* 0x0000000000057919 */ /* 0x000e2e0000002100 */
[----:B------:R-:W0:Y:S01]  /*0020*/  LDC.64 R2, c[0x0][0x380] ;  /* 0x0000e000ff027b82 */ /* 0x000e220000000a00 */
[----:B------:R-:W1:Y:S01]  /*0030*/  LDCU.64 UR4, c[0x0][0x358] ;  /* 0x00006b00ff0477ac */ /* 0x000e620008000a00 */
[----:B0-----:R-:W-:-:S05]  /*0040*/  IMAD.WIDE.U32 R2, R5, 0x4, R2 ;  /* 0x0000000405027825 */ /* 0x001fca00078e0002 */
[----:B-1----:R-:W2:Y:S04]  /*0050*/  LDG.E R0, desc[UR4][R2.64+0x4] ;  /* 0x0000040402007981 */ /* 0x002ea8000c1e1900 */
[----:B------:R-:W2:Y:S02]  /*0060*/  LDG.E R5, desc[UR4][R2.64] ;  /* 0x0000000402057981 */ /* 0x000ea4000c1e1900 */
[----:B--2---:R-:W-:-:S05]  /*0070*/  IADD3 R5, PT, PT, R0, 0xb, R5 ;  /* 0x0000000b00057810 */ /* 0x004fca0007ffe005 */
[----:B------:R-:W-:Y:S01]  /*0080*/  STG.E desc[UR4][R2.64], R5 ;  /* 0x0000000502007986 */ /* 0x000fe2000c101904 */
[----:B------:R-:W-:Y:S05]  /*0090*/  EXIT ;  /* 0x000000000000794d */ /* 0x000fea0003800000 */
.L_x_0:
[----:B------:R-:W-:-:S00]  /*00a0*/  BRA `(.L_x_0) ;  /* 0xfffffffc00fc7947 */ /* 0x000fc0000383ffff */
[----:B------:R-:W-:-:S00]  /*00b0*/  NOP ;  /* 0x0000000000007918 */ /* 0x000fc00000000000 */
        /* <DEDUP_REMOVED lines=12> */
.L_x_1:


//--------------------- .nv.shared.reserved.0     --------------------------
	.section	.nv.shared.reserved.0,"aw",@nobits
	.weak		__nv_reservedSMEM_offset_0_alias
	.size		__nv_reservedSMEM_offset_0_alias, 0, 64
	.other		__nv_reservedSMEM_offset_0_alias,@"STO_CUDA_RESERVED_SHARED STV_DEFAULT"
__nv_reservedSMEM_offset_0_alias:
	.zero		0
	.zero		64


//--------------------- .nv.constant0._Z9test_ProgPii --------------------------
	.section	.nv.constant0._Z9test_ProgPii,"a",@progbits
	.sectionflags	@""
	.align	4
.nv.constant0._Z9test_ProgPii:
	.zero		908


//--------------------- SYMBOLS --------------------------

	.type		.nv.reservedSmem.offset0,@object
	.size		.nv.reservedSmem.offset0,0x4
